//
// Generated by NVIDIA NVVM Compiler
//
// Compiler Build ID: CL-36424714
// Cuda compilation tools, release 13.0, V13.0.88
// Based on NVVM 20.0.0
//

.version 9.0
.target sm_100
.address_size 64

	// .globl	_Z17reduce_sum_kernelPfS_i
.extern .func  (.param .b32 func_retval0) vprintf
(
	.param .b64 vprintf_param_0,
	.param .b64 vprintf_param_1
)
;
.global .align 1 .b8 $str[8] = {75, 101, 114, 110, 101, 108, 10};
.global .align 1 .b8 $str$1[11] = {32, 116, 105, 100, 58, 32, 37, 100, 32, 10};

.visible .entry _Z17reduce_sum_kernelPfS_i(
	.param .u64 .ptr .align 1 _Z17reduce_sum_kernelPfS_i_param_0,
	.param .u64 .ptr .align 1 _Z17reduce_sum_kernelPfS_i_param_1,
	.param .u32 _Z17reduce_sum_kernelPfS_i_param_2
)
{
	.local .align 8 .b8 	__local_depot0[8];
	.reg .b64 	%SP;
	.reg .b64 	%SPL;
	.reg .pred 	%p<11>;
	.reg .b32 	%r<31>;
	.reg .b32 	%f<83>;
	.reg .b64 	%rd<24>;

	mov.u64 	%SPL, __local_depot0;
	cvta.local.u64 	%SP, %SPL;
	ld.param.u64 	%rd9, [_Z17reduce_sum_kernelPfS_i_param_0];
	ld.param.u64 	%rd8, [_Z17reduce_sum_kernelPfS_i_param_1];
	ld.param.u32 	%r16, [_Z17reduce_sum_kernelPfS_i_param_2];
	cvta.to.global.u64 	%rd1, %rd9;
	add.u64 	%rd10, %SP, 0;
	add.u64 	%rd11, %SPL, 0;
	mov.u64 	%rd12, $str;
	cvta.global.u64 	%rd13, %rd12;
	{ // callseq 0, 0
	.param .b64 param0;
	st.param.b64 	[param0], %rd13;
	.param .b64 param1;
	st.param.b64 	[param1], 0;
	.param .b32 retval0;
	call.uni (retval0), 
	vprintf, 
	(
	param0, 
	param1
	);
	ld.param.b32 	%r17, [retval0];
	} // callseq 0
	mov.u32 	%r19, %ctaid.x;
	mov.u32 	%r20, %ntid.x;
	mov.u32 	%r21, %tid.x;
	mad.lo.s32 	%r22, %r19, %r20, %r21;
	st.local.u32 	[%rd11], %r22;
	mov.u64 	%rd14, $str$1;
	cvta.global.u64 	%rd15, %rd14;
	{ // callseq 1, 0
	.param .b64 param0;
	st.param.b64 	[param0], %rd15;
	.param .b64 param1;
	st.param.b64 	[param1], %rd10;
	.param .b32 retval0;
	call.uni (retval0), 
	vprintf, 
	(
	param0, 
	param1
	);
	ld.param.b32 	%r23, [retval0];
	} // callseq 1
	setp.ne.s32 	%p1, %r22, 0;
	@%p1 bra 	$L__BB0_15;
	setp.lt.s32 	%p2, %r16, 1;
	mov.f32 	%f82, 0f00000000;
	@%p2 bra 	$L__BB0_14;
	and.b32  	%r1, %r16, 15;
	setp.lt.u32 	%p3, %r16, 16;
	mov.f32 	%f82, 0f00000000;
	mov.b32 	%r28, 0;
	@%p3 bra 	$L__BB0_5;
	and.b32  	%r28, %r16, 2147483632;
	neg.s32 	%r26, %r28;
	add.s64 	%rd22, %rd1, 32;
	mov.f32 	%f82, 0f00000000;
$L__BB0_4:
	.pragma "nounroll";
	ld.global.f32 	%f18, [%rd22+-32];
	add.f32 	%f19, %f82, %f18;
	ld.global.f32 	%f20, [%rd22+-28];
	add.f32 	%f21, %f19, %f20;
	ld.global.f32 	%f22, [%rd22+-24];
	add.f32 	%f23, %f21, %f22;
	ld.global.f32 	%f24, [%rd22+-20];
	add.f32 	%f25, %f23, %f24;
	ld.global.f32 	%f26, [%rd22+-16];
	add.f32 	%f27, %f25, %f26;
	ld.global.f32 	%f28, [%rd22+-12];
	add.f32 	%f29, %f27, %f28;
	ld.global.f32 	%f30, [%rd22+-8];
	add.f32 	%f31, %f29, %f30;
	ld.global.f32 	%f32, [%rd22+-4];
	add.f32 	%f33, %f31, %f32;
	ld.global.f32 	%f34, [%rd22];
	add.f32 	%f35, %f33, %f34;
	ld.global.f32 	%f36, [%rd22+4];
	add.f32 	%f37, %f35, %f36;
	ld.global.f32 	%f38, [%rd22+8];
	add.f32 	%f39, %f37, %f38;
	ld.global.f32 	%f40, [%rd22+12];
	add.f32 	%f41, %f39, %f40;
	ld.global.f32 	%f42, [%rd22+16];
	add.f32 	%f43, %f41, %f42;
	ld.global.f32 	%f44, [%rd22+20];
	add.f32 	%f45, %f43, %f44;
	ld.global.f32 	%f46, [%rd22+24];
	add.f32 	%f47, %f45, %f46;
	ld.global.f32 	%f48, [%rd22+28];
	add.f32 	%f82, %f47, %f48;
	add.s32 	%r26, %r26, 16;
	add.s64 	%rd22, %rd22, 64;
	setp.ne.s32 	%p4, %r26, 0;
	@%p4 bra 	$L__BB0_4;
$L__BB0_5:
	setp.eq.s32 	%p5, %r1, 0;
	@%p5 bra 	$L__BB0_14;
	and.b32  	%r7, %r16, 7;
	setp.lt.u32 	%p6, %r1, 8;
	@%p6 bra 	$L__BB0_8;
	mul.wide.u32 	%rd16, %r28, 4;
	add.s64 	%rd17, %rd1, %rd16;
	ld.global.f32 	%f50, [%rd17];
	add.f32 	%f51, %f82, %f50;
	ld.global.f32 	%f52, [%rd17+4];
	add.f32 	%f53, %f51, %f52;
	ld.global.f32 	%f54, [%rd17+8];
	add.f32 	%f55, %f53, %f54;
	ld.global.f32 	%f56, [%rd17+12];
	add.f32 	%f57, %f55, %f56;
	ld.global.f32 	%f58, [%rd17+16];
	add.f32 	%f59, %f57, %f58;
	ld.global.f32 	%f60, [%rd17+20];
	add.f32 	%f61, %f59, %f60;
	ld.global.f32 	%f62, [%rd17+24];
	add.f32 	%f63, %f61, %f62;
	ld.global.f32 	%f64, [%rd17+28];
	add.f32 	%f82, %f63, %f64;
	add.s32 	%r28, %r28, 8;
$L__BB0_8:
	setp.eq.s32 	%p7, %r7, 0;
	@%p7 bra 	$L__BB0_14;
	and.b32  	%r10, %r16, 3;
	setp.lt.u32 	%p8, %r7, 4;
	@%p8 bra 	$L__BB0_11;
	mul.wide.u32 	%rd18, %r28, 4;
	add.s64 	%rd19, %rd1, %rd18;
	ld.global.f32 	%f66, [%rd19];
	add.f32 	%f67, %f82, %f66;
	ld.global.f32 	%f68, [%rd19+4];
	add.f32 	%f69, %f67, %f68;
	ld.global.f32 	%f70, [%rd19+8];
	add.f32 	%f71, %f69, %f70;
	ld.global.f32 	%f72, [%rd19+12];
	add.f32 	%f82, %f71, %f72;
	add.s32 	%r28, %r28, 4;
$L__BB0_11:
	setp.eq.s32 	%p9, %r10, 0;
	@%p9 bra 	$L__BB0_14;
	mul.wide.u32 	%rd20, %r28, 4;
	add.s64 	%rd23, %rd1, %rd20;
	neg.s32 	%r30, %r10;
$L__BB0_13:
	.pragma "nounroll";
	ld.global.f32 	%f73, [%rd23];
	add.f32 	%f82, %f82, %f73;
	add.s64 	%rd23, %rd23, 4;
	add.s32 	%r30, %r30, 1;
	setp.ne.s32 	%p10, %r30, 0;
	@%p10 bra 	$L__BB0_13;
$L__BB0_14:
	cvta.to.global.u64 	%rd21, %rd8;
	st.global.f32 	[%rd21], %f82;
$L__BB0_15:
	ret;

}


// ===== COMPILED SASS (sm_100) =====

	.target	sm_100

	.elftype	@"ET_EXEC"


//--------------------- .note.nv.tkinfo           --------------------------
	.section	.note.nv.tkinfo,"",@"SHT_NOTE"
	.sectionflags	@"SHF_NOTE_NV_TKINFO"
	.tkinfo
        /*0018*/ 	.word	0x00000002
        /*0030*/ 	.string	""
        /*0030*/ 	.string	"ptxas"
        /*0030*/ 	.string	"Cuda compilation tools, release 13.0, V13.0.88"
        /*0030*/ 	.string	"Build cuda_13.0.r13.0/compiler.36424714_0"
        /*0030*/ 	.string	"-arch sm_100 -m 64 "



//--------------------- .note.nv.cuinfo           --------------------------
	.section	.note.nv.cuinfo,"",@"SHT_NOTE"
	.sectionflags	@"SHF_NOTE_NV_CUINFO"
        /*0018*/ 	.short	0x0002
        /*001a*/ 	.short	0x0064
        /*001c*/ 	.short	0x0082
	.zero		2


//--------------------- .nv.info                  --------------------------
	.section	.nv.info,"",@"SHT_CUDA_INFO"
	.align	4


	//----- nvinfo : EIATTR_REGCOUNT
	.align		4
        /*0000*/ 	.byte	0x04, 0x2f
        /*0002*/ 	.short	(.L_3 - .L_2)
	.align		4
.L_2:
        /*0004*/ 	.word	index@(_Z17reduce_sum_kernelPfS_i)
        /*0008*/ 	.word	0x0000001d


	//----- nvinfo : EIATTR_FRAME_SIZE
	.align		4
.L_3:
        /*000c*/ 	.byte	0x04, 0x11
        /*000e*/ 	.short	(.L_5 - .L_4)
	.align		4
.L_4:
        /*0010*/ 	.word	index@(_Z17reduce_sum_kernelPfS_i)
        /*0014*/ 	.word	0x00000008


	//----- nvinfo : EIATTR_MIN_STACK_SIZE
	.align		4
.L_5:
        /*0018*/ 	.byte	0x04, 0x12
        /*001a*/ 	.short	(.L_7 - .L_6)
	.align		4
.L_6:
        /*001c*/ 	.word	index@(_Z17reduce_sum_kernelPfS_i)
        /*0020*/ 	.word	0x00000008
.L_7:


//--------------------- .nv.compat                --------------------------
	.section	.nv.compat,"",@"SHT_CUDA_COMPAT_INFO"
	.align	4
        /*0000*/ 	.byte	0x02, 0x09, 0x00, 0x00, 0x02, 0x02, 0x01, 0x00, 0x02, 0x05, 0x05, 0x00, 0x03, 0x07, 0x01, 0x01
        /*0010*/ 	.byte	0x02, 0x03, 0x00, 0x00, 0x02, 0x06, 0x01, 0x00, 0x04, 0x0b, 0x08, 0x00, 0x09, 0x00, 0x00, 0x00
        /*0020*/ 	.byte	0x00, 0x00, 0x00, 0x00


//--------------------- .nv.info._Z17reduce_sum_kernelPfS_i --------------------------
	.section	.nv.info._Z17reduce_sum_kernelPfS_i,"",@"SHT_CUDA_INFO"
	.sectionflags	@""
	.align	4


	//----- nvinfo : EIATTR_CUDA_API_VERSION
	.align		4
        /*0000*/ 	.byte	0x04, 0x37
        /*0002*/ 	.short	(.L_9 - .L_8)
.L_8:
        /*0004*/ 	.word	0x00000082


	//----- nvinfo : EIATTR_KPARAM_INFO
	.align		4
.L_9:
        /*0008*/ 	.byte	0x04, 0x17
        /*000a*/ 	.short	(.L_11 - .L_10)
.L_10:
        /*000c*/ 	.word	0x00000000
        /*0010*/ 	.short	0x0002
        /*0012*/ 	.short	0x0010
        /*0014*/ 	.byte	0x00, 0xf0, 0x11, 0x00


	//----- nvinfo : EIATTR_KPARAM_INFO
	.align		4
.L_11:
        /*0018*/ 	.byte	0x04, 0x17
        /*001a*/ 	.short	(.L_13 - .L_12)
.L_12:
        /*001c*/ 	.word	0x00000000
        /*0020*/ 	.short	0x0001
        /*0022*/ 	.short	0x0008
        /*0024*/ 	.byte	0x00, 0xf5, 0x21, 0x00


	//----- nvinfo : EIATTR_KPARAM_INFO
	.align		4
.L_13:
        /*0028*/ 	.byte	0x04, 0x17
        /*002a*/ 	.short	(.L_15 - .L_14)
.L_14:
        /*002c*/ 	.word	0x00000000
        /*0030*/ 	.short	0x0000
        /*0032*/ 	.short	0x0000
        /*0034*/ 	.byte	0x00, 0xf5, 0x21, 0x00


	//----- nvinfo : EIATTR_SPARSE_MMA_MASK
	.align		4
.L_15:
        /*0038*/ 	.byte	0x03, 0x50
        /*003a*/ 	.short	0x0000


	//----- nvinfo : EIATTR_MAXREG_COUNT
	.align		4
        /*003c*/ 	.byte	0x03, 0x1b
        /*003e*/ 	.short	0x00ff


	//----- nvinfo : EIATTR_EXTERNS
	.align		4
        /*0040*/ 	.byte	0x04, 0x0f
        /*0042*/ 	.short	(.L_17 - .L_16)


	//   ....[0]....
	.align		4
.L_16:
        /*0044*/ 	.word	index@(vprintf)


	//----- nvinfo : EIATTR_MERCURY_ISA_VERSION
	.align		4
.L_17:
        /*0048*/ 	.byte	0x03, 0x5f
        /*004a*/ 	.short	0x0101


	//----- nvinfo : EIATTR_VRC_CTA_INIT_COUNT
	.align		4
        /*004c*/ 	.byte	0x02, 0x4a
	.zero		1
	.zero		1


	//----- nvinfo : EIATTR_SYSCALL_OFFSETS
	.align		4
        /*0050*/ 	.byte	0x04, 0x46
        /*0052*/ 	.short	(.L_19 - .L_18)


	//   ....[0]....
.L_18:
        /*0054*/ 	.word	0x000000d0


	//   ....[1]....
        /*0058*/ 	.word	0x000001a0


	//----- nvinfo : EIATTR_EXIT_INSTR_OFFSETS
	.align		4
.L_19:
        /*005c*/ 	.byte	0x04, 0x1c
        /*005e*/ 	.short	(.L_21 - .L_20)


	//   ....[0]....
.L_20:
        /*0060*/ 	.word	0x000001c0


	//   ....[1]....
        /*0064*/ 	.word	0x00000ac0


	//----- nvinfo : EIATTR_CRS_STACK_SIZE
	.align		4
.L_21:
        /*0068*/ 	.byte	0x04, 0x1e
        /*006a*/ 	.short	(.L_23 - .L_22)
.L_22:
        /*006c*/ 	.word	0x00000000


	//----- nvinfo : EIATTR_CBANK_PARAM_SIZE
	.align		4
.L_23:
        /*0070*/ 	.byte	0x03, 0x19
        /*0072*/ 	.short	0x0014


	//----- nvinfo : EIATTR_PARAM_CBANK
	.align		4
        /*0074*/ 	.byte	0x04, 0x0a
        /*0076*/ 	.short	(.L_25 - .L_24)
	.align		4
.L_24:
        /*0078*/ 	.word	index@(.nv.constant0._Z17reduce_sum_kernelPfS_i)
        /*007c*/ 	.short	0x0380
        /*007e*/ 	.short	0x0014


	//----- nvinfo : EIATTR_SW_WAR
	.align		4
.L_25:
        /*0080*/ 	.byte	0x04, 0x36
        /*0082*/ 	.short	(.L_27 - .L_26)
.L_26:
        /*0084*/ 	.word	0x00000008
.L_27:


//--------------------- .nv.callgraph             --------------------------
	.section	.nv.callgraph,"",@"SHT_CUDA_CALLGRAPH"
	.align	4
	.sectionentsize	8
	.align		4
        /*0000*/ 	.word	0x00000000
	.align		4
        /*0004*/ 	.word	0xffffffff
	.align		4
        /*0008*/ 	.word	index@(_Z17reduce_sum_kernelPfS_i)
	.align		4
        /*000c*/ 	.word	index@(vprintf)
	.align		4
        /*0010*/ 	.word	0x00000000
	.align		4
        /*0014*/ 	.word	0xfffffffe
	.align		4
        /*0018*/ 	.word	0x00000000
	.align		4
        /*001c*/ 	.word	0xfffffffd
	.align		4
        /*0020*/ 	.word	0x00000000
	.align		4
        /*0024*/ 	.word	0xfffffffc


//--------------------- .nv.constant4             --------------------------
	.section	.nv.constant4,"a",@progbits
	.align	8
	.align		8
.nv.constant4:
        /*0000*/ 	.dword	vprintf
	.align		8
        /*0008*/ 	.dword	$str
	.align		8
        /*0010*/ 	.dword	$str$1


//--------------------- .text._Z17reduce_sum_kernelPfS_i --------------------------
	.section	.text._Z17reduce_sum_kernelPfS_i,"ax",@progbits
	.align	128
        .global         _Z17reduce_sum_kernelPfS_i
        .type           _Z17reduce_sum_kernelPfS_i,@function
        .size           _Z17reduce_sum_kernelPfS_i,(.L_x_10 - _Z17reduce_sum_kernelPfS_i)
        .other          _Z17reduce_sum_kernelPfS_i,@"STO_CUDA_ENTRY STV_DEFAULT"
_Z17reduce_sum_kernelPfS_i:
.text._Z17reduce_sum_kernelPfS_i:
[----:B------:R-:W0:Y:S01]  /*0000*/  LDC R1, c[0x0][0x37c] ;  /* 0x0000df00ff017b82 */ /* 0x000e220000000800 */
[----:B------:R-:W-:Y:S01]  /*0010*/  MOV R2, 0x0 ;  /* 0x0000000000027802 */ /* 0x000fe20000000f00 */
[----:B------:R-:W1:Y:S01]  /*0020*/  LDCU UR4, c[0x0][0x2f8] ;  /* 0x00005f00ff0477ac */ /* 0x000e620008000800 */
[----:B0-----:R-:W-:Y:S01]  /*0030*/  VIADD R1, R1, 0xfffffff8 ;  /* 0xfffffff801017836 */ /* 0x001fe20000000000 */
[----:B------:R-:W-:-:S04]  /*0040*/  CS2R R6, SRZ ;  /* 0x0000000000067805 */ /* 0x000fc8000001ff00 */
[----:B------:R0:W2:Y:S01]  /*0050*/  LDC.64 R8, c[0x4][R2] ;  /* 0x0100000002087b82 */ /* 0x0000a20000000a00 */
[----:B------:R-:W3:Y:S01]  /*0060*/  LDCU.64 UR6, c[0x4][0x8] ;  /* 0x01000100ff0677ac */ /* 0x000ee20008000a00 */
[----:B------:R-:W4:Y:S01]  /*0070*/  LDCU UR5, c[0x0][0x2fc] ;  /* 0x00005f80ff0577ac */ /* 0x000f220008000800 */
[----:B-1----:R-:W-:Y:S01]  /*0080*/  IADD3 R17, P0, PT, R1, UR4, RZ ;  /* 0x0000000401117c10 */ /* 0x002fe2000ff1e0ff */
[----:B---3--:R-:W-:Y:S02]  /*0090*/  IMAD.U32 R4, RZ, RZ, UR6 ;  /* 0x00000006ff047e24 */ /* 0x008fe4000f8e00ff */
[----:B------:R-:W-:Y:S02]  /*00a0*/  IMAD.U32 R5, RZ, RZ, UR7 ;  /* 0x00000007ff057e24 */ /* 0x000fe4000f8e00ff */
[----:B0---4-:R-:W-:-:S08]  /*00b0*/  IMAD.X R18, RZ, RZ, UR5, P0 ;  /* 0x00000005ff127e24 */ /* 0x011fd000080e06ff */
[----:B------:R-:W-:-:S07]  /*00c0*/  LEPC R20, `(.L_x_0) ;  /* 0x000000001014794e */ /* 0x000fce0000000000 */
[----:B--2---:R-:W-:Y:S05]  /*00d0*/  CALL.ABS.NOINC R8 ;  /* 0x0000000008007343 */ /* 0x004fea0003c00000 */
.L_x_0:
[----:B------:R-:W0:Y:S01]  /*00e0*/  S2R R3, SR_TID.X ;  /* 0x0000000000037919 */ /* 0x000e220000002100 */
[----:B------:R-:W0:Y:S01]  /*00f0*/  S2UR UR4, SR_CTAID.X ;  /* 0x00000000000479c3 */ /* 0x000e220000002500 */
[----:B------:R-:W-:Y:S02]  /*0100*/  IMAD.MOV.U32 R6, RZ, RZ, R17 ;  /* 0x000000ffff067224 */ /* 0x000fe400078e0011 */
[----:B------:R-:W-:-:S05]  /*0110*/  IMAD.MOV.U32 R7, RZ, RZ, R18 ;  /* 0x000000ffff077224 */ /* 0x000fca00078e0012 */
[----:B------:R-:W0:Y:S02]  /*0120*/  LDC R16, c[0x0][0x360] ;  /* 0x0000d800ff107b82 */ /* 0x000e240000000800 */
[----:B0-----:R-:W-:Y:S01]  /*0130*/  IMAD R16, R16, UR4, R3 ;  /* 0x0000000410107c24 */ /* 0x001fe2000f8e0203 */
[----:B------:R-:W0:Y:S05]  /*0140*/  LDCU.64 UR4, c[0x4][0x10] ;  /* 0x01000200ff0477ac */ /* 0x000e2a0008000a00 */
[----:B------:R-:W1:Y:S01]  /*0150*/  LDC.64 R2, c[0x4][R2] ;  /* 0x0100000002027b82 */ /* 0x000e620000000a00 */
[----:B------:R2:W-:Y:S01]  /*0160*/  STL [R1], R16 ;  /* 0x0000001001007387 */ /* 0x0005e20000100800 */
[----:B0-----:R-:W-:Y:S01]  /*0170*/  MOV R4, UR4 ;  /* 0x0000000400047c02 */ /* 0x001fe20008000f00 */
[----:B--2---:R-:W-:-:S07]  /*0180*/  IMAD.U32 R5, RZ, RZ, UR5 ;  /* 0x00000005ff057e24 */ /* 0x004fce000f8e00ff */
[----:B------:R-:W-:-:S07]  /*0190*/  LEPC R20, `(.L_x_1) ;  /* 0x000000001014794e */ /* 0x000fce0000000000 */
[----:B-1----:R-:W-:Y:S05]  /*01a0*/  CALL.ABS.NOINC R2 ;  /* 0x0000000002007343 */ /* 0x002fea0003c00000 */
.L_x_1:
[----:B------:R-:W-:-:S13]  /*01b0*/  ISETP.NE.AND P0, PT, R16, RZ, PT ;  /* 0x000000ff1000720c */ /* 0x000fda0003f05270 */
[----:B------:R-:W-:Y:S05]  /*01c0*/  @P0 EXIT ;  /* 0x000000000000094d */ /* 0x000fea0003800000 */
[----:B------:R-:W0:Y:S01]  /*01d0*/  LDC R5, c[0x0][0x390] ;  /* 0x0000e400ff057b82 */ /* 0x000e220000000800 */
[----:B------:R-:W-:-:S07]  /*01e0*/  IMAD.MOV.U32 R0, RZ, RZ, RZ ;  /* 0x000000ffff007224 */ /* 0x000fce00078e00ff */
[----:B------:R-:W1:Y:S01]  /*01f0*/  LDC.64 R16, c[0x0][0x358] ;  /* 0x0000d600ff107b82 */ /* 0x000e620000000a00 */
[----:B0-----:R-:W-:-:S13]  /*0200*/  ISETP.GE.AND P0, PT, R5, 0x1, PT ;  /* 0x000000010500780c */ /* 0x001fda0003f06270 */
[----:B-1----:R-:W-:Y:S05]  /*0210*/  @!P0 BRA `(.L_x_2) ;  /* 0x0000000800188947 */ /* 0x002fea0003800000 */
[C---:B------:R-:W-:Y:S01]  /*0220*/  ISETP.GE.U32.AND P1, PT, R5.reuse, 0x10, PT ;  /* 0x000000100500780c */ /* 0x040fe20003f26070 */
[----:B------:R-:W-:Y:S01]  /*0230*/  HFMA2 R0, -RZ, RZ, 0, 0 ;  /* 0x00000000ff007431 */ /* 0x000fe200000001ff */
[----:B------:R-:W-:Y:S01]  /*0240*/  LOP3.LUT R21, R5, 0xf, RZ, 0xc0, !PT ;  /* 0x0000000f05157812 */ /* 0x000fe200078ec0ff */
[----:B------:R-:W-:-:S03]  /*0250*/  IMAD.MOV.U32 R4, RZ, RZ, RZ ;  /* 0x000000ffff047224 */ /* 0x000fc600078e00ff */
[----:B------:R-:W-:-:S07]  /*0260*/  ISETP.NE.AND P0, PT, R21, RZ, PT ;  /* 0x000000ff1500720c */ /* 0x000fce0003f05270 */
[----:B------:R-:W-:Y:S06]  /*0270*/  @!P1 BRA `(.L_x_3) ;  /* 0x0000000000dc9947 */ /* 0x000fec0003800000 */
[----:B------:R-:W0:Y:S01]  /*0280*/  LDCU.64 UR4, c[0x0][0x380] ;  /* 0x00007000ff0477ac */ /* 0x000e220008000a00 */
[----:B------:R-:W-:Y:S01]  /*0290*/  LOP3.LUT R4, R5, 0x7ffffff0, RZ, 0xc0, !PT ;  /* 0x7ffffff005047812 */ /* 0x000fe200078ec0ff */
[----:B------:R-:W-:Y:S01]  /*02a0*/  BSSY.RECONVERGENT B0, `(.L_x_3) ;  /* 0x0000034000007945 */ /* 0x000fe20003800200 */
[----:B------:R-:W-:-:S03]  /*02b0*/  IMAD.MOV.U32 R0, RZ, RZ, RZ ;  /* 0x000000ffff007224 */ /* 0x000fc600078e00ff */
[----:B------:R-:W-:Y:S01]  /*02c0*/  IMAD.MOV R23, RZ, RZ, -R4 ;  /* 0x000000ffff177224 */ /* 0x000fe200078e0a04 */
[----:B0-----:R-:W-:-:S04]  /*02d0*/  UIADD3 UR4, UP0, UPT, UR4, 0x20, URZ ;  /* 0x0000002004047890 */ /* 0x001fc8000ff1e0ff */
[----:B------:R-:W-:Y:S02]  /*02e0*/  UIADD3.X UR5, UPT, UPT, URZ, UR5, URZ, UP0, !UPT ;  /* 0x00000005ff057290 */ /* 0x000fe400087fe4ff */
[----:B------:R-:W-:-:S04]  /*02f0*/  MOV R2, UR4 ;  /* 0x0000000400027c02 */ /* 0x000fc80008000f00 */
[----:B------:R-:W-:-:S07]  /*0300*/  IMAD.U32 R3, RZ, RZ, UR5 ;  /* 0x00000005ff037e24 */ /* 0x000fce000f8e00ff */
.L_x_4:
[C---:B------:R-:W-:Y:S02]  /*0310*/  R2UR UR4, R16.reuse ;  /* 0x00000000100472ca */ /* 0x040fe400000e0000 */
[C---:B------:R-:W-:Y:S02]  /*0320*/  R2UR UR5, R17.reuse ;  /* 0x00000000110572ca */ /* 0x040fe400000e0000 */
[C---:B------:R-:W-:Y:S02]  /*0330*/  R2UR UR6, R16.reuse ;  /* 0x00000000100672ca */ /* 0x040fe400000e0000 */
[C---:B------:R-:W-:Y:S02]  /*0340*/  R2UR UR7, R17.reuse ;  /* 0x00000000110772ca */ /* 0x040fe400000e0000 */
[----:B------:R-:W-:Y:S02]  /*0350*/  R2UR UR8, R16 ;  /* 0x00000000100872ca */ /* 0x000fe400000e0000 */
[----:B------:R-:W-:-:S02]  /*0360*/  R2UR UR9, R17 ;  /* 0x00000000110972ca */ /* 0x000fc400000e0000 */
[----:B------:R-:W-:Y:S02]  /*0370*/  R2UR UR10, R16 ;  /* 0x00000000100a72ca */ /* 0x000fe400000e0000 */
[----:B------:R-:W-:Y:S01]  /*0380*/  R2UR UR11, R17 ;  /* 0x00000000110b72ca */ /* 0x000fe200000e0000 */
[----:B------:R-:W2:Y:S04]  /*0390*/  LDG.E R19, desc[UR4][R2.64+-0x20] ;  /* 0xffffe00402137981 */ /* 0x000ea8000c1e1900 */
[----:B------:R-:W3:Y:S04]  /*03a0*/  LDG.E R20, desc[UR6][R2.64+-0x1c] ;  /* 0xffffe40602147981 */ /* 0x000ee8000c1e1900 */
[----:B------:R-:W4:Y:S04]  /*03b0*/  LDG.E R22, desc[UR8][R2.64+-0x18] ;  /* 0xffffe80802167981 */ /* 0x000f28000c1e1900 */
[----:B------:R-:W5:Y:S04]  /*03c0*/  LDG.E R24, desc[UR10][R2.64+-0x14] ;  /* 0xffffec0a02187981 */ /* 0x000f68000c1e1900 */
        /* <DEDUP_REMOVED lines=11> */
[----:B------:R0:W5:Y:S01]  /*0480*/  LDG.E R6, desc[UR10][R2.64+0x1c] ;  /* 0x00001c0a02067981 */ /* 0x000162000c1e1900 */
[----:B------:R-:W-:-:S05]  /*0490*/  VIADD R23, R23, 0x10 ;  /* 0x0000001017177836 */ /* 0x000fca0000000000 */
[----:B------:R-:W-:Y:S02]  /*04a0*/  ISETP.NE.AND P1, PT, R23, RZ, PT ;  /* 0x000000ff1700720c */ /* 0x000fe40003f25270 */
[----:B0-----:R-:W-:-:S05]  /*04b0*/  IADD3 R2, P2, PT, R2, 0x40, RZ ;  /* 0x0000004002027810 */ /* 0x001fca0007f5e0ff */
[----:B------:R-:W-:Y:S02]  /*04c0*/  IMAD.X R3, RZ, RZ, R3, P2 ;  /* 0x000000ffff037224 */ /* 0x000fe400010e0603 */
[----:B--2---:R-:W-:-:S04]  /*04d0*/  FADD R19, R19, R0 ;  /* 0x0000000013137221 */ /* 0x004fc80000000000 */
[----:B---3--:R-:W-:-:S04]  /*04e0*/  FADD R19, R19, R20 ;  /* 0x0000001413137221 */ /* 0x008fc80000000000 */
[----:B----4-:R-:W-:-:S04]  /*04f0*/  FADD R19, R19, R22 ;  /* 0x0000001613137221 */ /* 0x010fc80000000000 */
[----:B-----5:R-:W-:-:S04]  /*0500*/  FADD R19, R19, R24 ;  /* 0x0000001813137221 */ /* 0x020fc80000000000 */
[----:B------:R-:W-:-:S04]  /*0510*/  FADD R19, R19, R26 ;  /* 0x0000001a13137221 */ /* 0x000fc80000000000 */
        /* <DEDUP_REMOVED lines=10> */
[----:B------:R-:W-:Y:S01]  /*05c0*/  FADD R0, R7, R6 ;  /* 0x0000000607007221 */ /* 0x000fe20000000000 */
[----:B------:R-:W-:Y:S06]  /*05d0*/  @P1 BRA `(.L_x_4) ;  /* 0xfffffffc004c1947 */ /* 0x000fec000383ffff */
[----:B------:R-:W-:Y:S05]  /*05e0*/  BSYNC.RECONVERGENT B0 ;  /* 0x0000000000007941 */ /* 0x000fea0003800200 */
.L_x_3:
[----:B------:R-:W-:Y:S04]  /*05f0*/  BSSY.RECONVERGENT B0, `(.L_x_2) ;  /* 0x0000048000007945 */ /* 0x000fe80003800200 */
[----:B------:R-:W-:Y:S05]  /*0600*/  @!P0 BRA `(.L_x_5) ;  /* 0x0000000400188947 */ /* 0x000fea0003800000 */
[----:B------:R-:W-:Y:S02]  /*0610*/  ISETP.GE.U32.AND P0, PT, R21, 0x8, PT ;  /* 0x000000081500780c */ /* 0x000fe40003f06070 */
[----:B------:R-:W-:-:S04]  /*0620*/  LOP3.LUT R8, R5, 0x7, RZ, 0xc0, !PT ;  /* 0x0000000705087812 */ /* 0x000fc800078ec0ff */
[----:B------:R-:W-:-:S07]  /*0630*/  ISETP.NE.AND P1, PT, R8, RZ, PT ;  /* 0x000000ff0800720c */ /* 0x000fce0003f25270 */
[----:B------:R-:W-:Y:S06]  /*0640*/  @!P0 BRA `(.L_x_6) ;  /* 0x00000000006c8947 */ /* 0x000fec0003800000 */
[----:B------:R-:W0:Y:S01]  /*0650*/  LDC.64 R2, c[0x0][0x380] ;  /* 0x0000e000ff027b82 */ /* 0x000e220000000a00 */
        /* <DEDUP_REMOVED lines=8> */
[----:B0-----:R-:W-:-:S05]  /*06e0*/  IMAD.WIDE.U32 R2, R4, 0x4, R2 ;  /* 0x0000000404027825 */ /* 0x001fca00078e0002 */
[----:B------:R-:W2:Y:S04]  /*06f0*/  LDG.E R7, desc[UR4][R2.64] ;  /* 0x0000000402077981 */ /* 0x000ea8000c1e1900 */
[----:B------:R-:W3:Y:S04]  /*0700*/  LDG.E R6, desc[UR6][R2.64+0x4] ;  /* 0x0000040602067981 */ /* 0x000ee8000c1e1900 */
[----:B------:R-:W4:Y:S04]  /*0710*/  LDG.E R9, desc[UR8][R2.64+0x8] ;  /* 0x0000080802097981 */ /* 0x000f28000c1e1900 */
[----:B------:R-:W5:Y:S04]  /*0720*/  LDG.E R11, desc[UR10][R2.64+0xc] ;  /* 0x00000c0a020b7981 */ /* 0x000f68000c1e1900 */
[----:B------:R-:W5:Y:S04]  /*0730*/  LDG.E R13, desc[UR4][R2.64+0x10] ;  /* 0x00001004020d7981 */ /* 0x000f68000c1e1900 */
[----:B------:R-:W5:Y:S04]  /*0740*/  LDG.E R15, desc[UR6][R2.64+0x14] ;  /* 0x00001406020f7981 */ /* 0x000f68000c1e1900 */
[----:B------:R-:W5:Y:S04]  /*0750*/  LDG.E R19, desc[UR8][R2.64+0x18] ;  /* 0x0000180802137981 */ /* 0x000f68000c1e1900 */
[----:B------:R-:W5:Y:S01]  /*0760*/  LDG.E R21, desc[UR10][R2.64+0x1c] ;  /* 0x00001c0a02157981 */ /* 0x000f62000c1e1900 */
[----:B------:R-:W-:Y:S01]  /*0770*/  IADD3 R4, PT, PT, R4, 0x8, RZ ;  /* 0x0000000804047810 */ /* 0x000fe20007ffe0ff */
[----:B--2---:R-:W-:-:S04]  /*0780*/  FADD R7, R0, R7 ;  /* 0x0000000700077221 */ /* 0x004fc80000000000 */
[----:B---3--:R-:W-:-:S04]  /*0790*/  FADD R6, R7, R6 ;  /* 0x0000000607067221 */ /* 0x008fc80000000000 */
[----:B----4-:R-:W-:-:S04]  /*07a0*/  FADD R6, R6, R9 ;  /* 0x0000000906067221 */ /* 0x010fc80000000000 */
[----:B-----5:R-:W-:-:S04]  /*07b0*/  FADD R6, R6, R11 ;  /* 0x0000000b06067221 */ /* 0x020fc80000000000 */
[----:B------:R-:W-:-:S04]  /*07c0*/  FADD R6, R6, R13 ;  /* 0x0000000d06067221 */ /* 0x000fc80000000000 */
[----:B------:R-:W-:-:S04]  /*07d0*/  FADD R6, R6, R15 ;  /* 0x0000000f06067221 */ /* 0x000fc80000000000 */
[----:B------:R-:W-:-:S04]  /*07e0*/  FADD R6, R6, R19 ;  /* 0x0000001306067221 */ /* 0x000fc80000000000 */
[----:B------:R-:W-:-:S07]  /*07f0*/  FADD R0, R6, R21 ;  /* 0x0000001506007221 */ /* 0x000fce0000000000 */
.L_x_6:
        /* <DEDUP_REMOVED lines=18> */
[----:B------:R-:W5:Y:S01]  /*0920*/  LDG.E R12, desc[UR10][R2.64+0xc] ;  /* 0x00000c0a020c7981 */ /* 0x000f62000c1e1900 */
[----:B------:R-:W-:-:S02]  /*0930*/  VIADD R4, R4, 0x4 ;  /* 0x0000000404047836 */ /* 0x000fc40000000000 */
[----:B--2---:R-:W-:-:S04]  /*0940*/  FADD R5, R0, R5 ;  /* 0x0000000500057221 */ /* 0x004fc80000000000 */
[----:B---3--:R-:W-:-:S04]  /*0950*/  FADD R5, R5, R8 ;  /* 0x0000000805057221 */ /* 0x008fc80000000000 */
[----:B----4-:R-:W-:-:S04]  /*0960*/  FADD R5, R5, R10 ;  /* 0x0000000a05057221 */ /* 0x010fc80000000000 */
[----:B-----5:R-:W-:-:S07]  /*0970*/  FADD R0, R5, R12 ;  /* 0x0000000c05007221 */ /* 0x020fce0000000000 */
.L_x_7:
[----:B------:R-:W-:Y:S05]  /*0980*/  @!P1 BRA `(.L_x_5) ;  /* 0x0000000000389947 */ /* 0x000fea0003800000 */
[----:B------:R-:W0:Y:S01]  /*0990*/  LDC.64 R2, c[0x0][0x380] ;  /* 0x0000e000ff027b82 */ /* 0x000e220000000a00 */
[----:B------:R-:W-:Y:S02]  /*09a0*/  IMAD.MOV R6, RZ, RZ, -R6 ;  /* 0x000000ffff067224 */ /* 0x000fe400078e0a06 */
[----:B0-----:R-:W-:-:S07]  /*09b0*/  IMAD.WIDE.U32 R4, R4, 0x4, R2 ;  /* 0x0000000404047825 */ /* 0x001fce00078e0002 */
.L_x_8:
[----:B------:R-:W-:Y:S01]  /*09c0*/  R2UR UR4, R16 ;  /* 0x00000000100472ca */ /* 0x000fe200000e0000 */
[----:B------:R-:W-:Y:S01]  /*09d0*/  IMAD.MOV.U32 R2, RZ, RZ, R4 ;  /* 0x000000ffff027224 */ /* 0x000fe200078e0004 */
[----:B------:R-:W-:Y:S02]  /*09e0*/  R2UR UR5, R17 ;  /* 0x00000000110572ca */ /* 0x000fe400000e0000 */
[----:B------:R-:W-:-:S11]  /*09f0*/  MOV R3, R5 ;  /* 0x0000000500037202 */ /* 0x000fd60000000f00 */
[----:B------:R-:W2:Y:S01]  /*0a00*/  LDG.E R3, desc[UR4][R2.64] ;  /* 0x0000000402037981 */ /* 0x000ea2000c1e1900 */
[----:B------:R-:W-:Y:S01]  /*0a10*/  VIADD R6, R6, 0x1 ;  /* 0x0000000106067836 */ /* 0x000fe20000000000 */
[----:B------:R-:W-:-:S04]  /*0a20*/  IADD3 R4, P1, PT, R4, 0x4, RZ ;  /* 0x0000000404047810 */ /* 0x000fc80007f3e0ff */
[----:B------:R-:W-:Y:S01]  /*0a30*/  ISETP.NE.AND P0, PT, R6, RZ, PT ;  /* 0x000000ff0600720c */ /* 0x000fe20003f05270 */
[----:B------:R-:W-:Y:S02]  /*0a40*/  IMAD.X R5, RZ, RZ, R5, P1 ;  /* 0x000000ffff057224 */ /* 0x000fe400008e0605 */
[----:B--2---:R-:W-:-:S10]  /*0a50*/  FADD R0, R3, R0 ;  /* 0x0000000003007221 */ /* 0x004fd40000000000 */
[----:B------:R-:W-:Y:S05]  /*0a60*/  @P0 BRA `(.L_x_8) ;  /* 0xfffffffc00d40947 */ /* 0x000fea000383ffff */
.L_x_5:
[----:B------:R-:W-:Y:S05]  /*0a70*/  BSYNC.RECONVERGENT B0 ;  /* 0x0000000000007941 */ /* 0x000fea0003800200 */
.L_x_2:
[----:B------:R-:W0:Y:S01]  /*0a80*/  LDC.64 R2, c[0x0][0x388] ;  /* 0x0000e200ff027b82 */ /* 0x000e220000000a00 */
[----:B------:R-:W-:Y:S02]  /*0a90*/  R2UR UR4, R16 ;  /* 0x00000000100472ca */ /* 0x000fe400000e0000 */
[----:B------:R-:W-:-:S13]  /*0aa0*/  R2UR UR5, R17 ;  /* 0x00000000110572ca */ /* 0x000fda00000e0000 */
[----:B0-----:R-:W-:Y:S01]  /*0ab0*/  STG.E desc[UR4][R2.64], R0 ;  /* 0x0000000002007986 */ /* 0x001fe2000c101904 */
[----:B------:R-:W-:Y:S05]  /*0ac0*/  EXIT ;  /* 0x000000000000794d */ /* 0x000fea0003800000 */
.L_x_9:
[----:B------:R-:W-:-:S00]  /*0ad0*/  BRA `(.L_x_9) ;  /* 0xfffffffc00fc7947 */ /* 0x000fc0000383ffff */
[----:B------:R-:W-:-:S00]  /*0ae0*/  NOP ;  /* 0x0000000000007918 */ /* 0x000fc00000000000 */
        /* <DEDUP_REMOVED lines=9> */
.L_x_10:


//--------------------- .nv.global.init           --------------------------
	.section	.nv.global.init,"aw",@progbits
.nv.global.init:
	.type		$str,@object
	.size		$str,($str$1 - $str)
$str:
        /*0000*/ 	.byte	0x4b, 0x65, 0x72, 0x6e, 0x65, 0x6c, 0x0a, 0x00
	.type		$str$1,@object
	.size		$str$1,(.L_1 - $str$1)
$str$1:
        /*0008*/ 	.byte	0x20, 0x74, 0x69, 0x64, 0x3a, 0x20, 0x25, 0x64, 0x20, 0x0a, 0x00
.L_1:


//--------------------- .nv.shared.reserved.0     --------------------------
	.section	.nv.shared.reserved.0,"aw",@nobits
	.weak		__nv_reservedSMEM_offset_0_alias
	.size		__nv_reservedSMEM_offset_0_alias, 0, 64
	.other		__nv_reservedSMEM_offset_0_alias,@"STO_CUDA_RESERVED_SHARED STV_DEFAULT"
__nv_reservedSMEM_offset_0_alias:
	.zero		0
	.zero		64


//--------------------- .nv.constant0._Z17reduce_sum_kernelPfS_i --------------------------
	.section	.nv.constant0._Z17reduce_sum_kernelPfS_i,"a",@progbits
	.sectionflags	@""
	.align	4
.nv.constant0._Z17reduce_sum_kernelPfS_i:
	.zero		916


//--------------------- SYMBOLS --------------------------

	.type		.nv.reservedSmem.offset0,@object
	.size		.nv.reservedSmem.offset0,0x4
	.type		vprintf,@function
